//
// Generated by NVIDIA NVVM Compiler
//
// Compiler Build ID: CL-36424714
// Cuda compilation tools, release 13.0, V13.0.88
// Based on NVVM 20.0.0
//

.version 9.0
.target sm_100
.address_size 64

	// .globl	_Z10AddVectorsPKfS0_Pfi

.visible .entry _Z10AddVectorsPKfS0_Pfi(
	.param .u64 .ptr .align 1 _Z10AddVectorsPKfS0_Pfi_param_0,
	.param .u64 .ptr .align 1 _Z10AddVectorsPKfS0_Pfi_param_1,
	.param .u64 .ptr .align 1 _Z10AddVectorsPKfS0_Pfi_param_2,
	.param .u32 _Z10AddVectorsPKfS0_Pfi_param_3
)
{
	.reg .pred 	%p<3>;
	.reg .b32 	%r<9>;
	.reg .b32 	%f<4>;
	.reg .b64 	%rd<11>;

	ld.param.u64 	%rd4, [_Z10AddVectorsPKfS0_Pfi_param_0];
	ld.param.u64 	%rd5, [_Z10AddVectorsPKfS0_Pfi_param_1];
	ld.param.u64 	%rd6, [_Z10AddVectorsPKfS0_Pfi_param_2];
	ld.param.u32 	%r5, [_Z10AddVectorsPKfS0_Pfi_param_3];
	mov.u32 	%r6, %ctaid.x;
	mov.u32 	%r1, %ntid.x;
	mov.u32 	%r7, %tid.x;
	mad.lo.s32 	%r8, %r6, %r1, %r7;
	setp.ge.s32 	%p1, %r8, %r5;
	@%p1 bra 	$L__BB0_3;
	cvta.to.global.u64 	%rd1, %rd4;
	cvta.to.global.u64 	%rd2, %rd5;
	cvta.to.global.u64 	%rd3, %rd6;
$L__BB0_2:
	mul.wide.s32 	%rd7, %r8, 4;
	add.s64 	%rd8, %rd1, %rd7;
	ld.global.f32 	%f1, [%rd8];
	add.s64 	%rd9, %rd2, %rd7;
	ld.global.f32 	%f2, [%rd9];
	add.f32 	%f3, %f1, %f2;
	add.s64 	%rd10, %rd3, %rd7;
	st.global.f32 	[%rd10], %f3;
	add.s32 	%r8, %r8, %r1;
	setp.lt.s32 	%p2, %r8, %r5;
	@%p2 bra 	$L__BB0_2;
$L__BB0_3:
	ret;

}


// ===== COMPILED SASS (sm_100) =====

	.target	sm_100

	.elftype	@"ET_EXEC"


//--------------------- .note.nv.tkinfo           --------------------------
	.section	.note.nv.tkinfo,"",@"SHT_NOTE"
	.sectionflags	@"SHF_NOTE_NV_TKINFO"
	.tkinfo
        /*0018*/ 	.word	0x00000002
        /*0030*/ 	.string	""
        /*0030*/ 	.string	"ptxas"
        /*0030*/ 	.string	"Cuda compilation tools, release 13.0, V13.0.88"
        /*0030*/ 	.string	"Build cuda_13.0.r13.0/compiler.36424714_0"
        /*0030*/ 	.string	"-arch sm_100 -m 64 "



//--------------------- .note.nv.cuinfo           --------------------------
	.section	.note.nv.cuinfo,"",@"SHT_NOTE"
	.sectionflags	@"SHF_NOTE_NV_CUINFO"
        /*0018*/ 	.short	0x0002
        /*001a*/ 	.short	0x0064
        /*001c*/ 	.short	0x0082
	.zero		2


//--------------------- .nv.info                  --------------------------
	.section	.nv.info,"",@"SHT_CUDA_INFO"
	.align	4


	//----- nvinfo : EIATTR_REGCOUNT
	.align		4
        /*0000*/ 	.byte	0x04, 0x2f
        /*0002*/ 	.short	(.L_1 - .L_0)
	.align		4
.L_0:
        /*0004*/ 	.word	index@(_Z10AddVectorsPKfS0_Pfi)
        /*0008*/ 	.word	0x00000016


	//----- nvinfo : EIATTR_FRAME_SIZE
	.align		4
.L_1:
        /*000c*/ 	.byte	0x04, 0x11
        /*000e*/ 	.short	(.L_3 - .L_2)
	.align		4
.L_2:
        /*0010*/ 	.word	index@(_Z10AddVectorsPKfS0_Pfi)
        /*0014*/ 	.word	0x00000000


	//----- nvinfo : EIATTR_MIN_STACK_SIZE
	.align		4
.L_3:
        /*0018*/ 	.byte	0x04, 0x12
        /*001a*/ 	.short	(.L_5 - .L_4)
	.align		4
.L_4:
        /*001c*/ 	.word	index@(_Z10AddVectorsPKfS0_Pfi)
        /*0020*/ 	.word	0x00000000
.L_5:


//--------------------- .nv.compat                --------------------------
	.section	.nv.compat,"",@"SHT_CUDA_COMPAT_INFO"
	.align	4
        /*0000*/ 	.byte	0x02, 0x09, 0x00, 0x00, 0x02, 0x02, 0x01, 0x00, 0x02, 0x05, 0x05, 0x00, 0x03, 0x07, 0x01, 0x01
        /*0010*/ 	.byte	0x02, 0x03, 0x00, 0x00, 0x02, 0x06, 0x01, 0x00, 0x04, 0x0b, 0x08, 0x00, 0x09, 0x00, 0x00, 0x00
        /*0020*/ 	.byte	0x00, 0x00, 0x00, 0x00


//--------------------- .nv.info._Z10AddVectorsPKfS0_Pfi --------------------------
	.section	.nv.info._Z10AddVectorsPKfS0_Pfi,"",@"SHT_CUDA_INFO"
	.sectionflags	@""
	.align	4


	//----- nvinfo : EIATTR_CUDA_API_VERSION
	.align		4
        /*0000*/ 	.byte	0x04, 0x37
        /*0002*/ 	.short	(.L_7 - .L_6)
.L_6:
        /*0004*/ 	.word	0x00000082


	//----- nvinfo : EIATTR_KPARAM_INFO
	.align		4
.L_7:
        /*0008*/ 	.byte	0x04, 0x17
        /*000a*/ 	.short	(.L_9 - .L_8)
.L_8:
        /*000c*/ 	.word	0x00000000
        /*0010*/ 	.short	0x0003
        /*0012*/ 	.short	0x0018
        /*0014*/ 	.byte	0x00, 0xf0, 0x11, 0x00


	//----- nvinfo : EIATTR_KPARAM_INFO
	.align		4
.L_9:
        /*0018*/ 	.byte	0x04, 0x17
        /*001a*/ 	.short	(.L_11 - .L_10)
.L_10:
        /*001c*/ 	.word	0x00000000
        /*0020*/ 	.short	0x0002
        /*0022*/ 	.short	0x0010
        /*0024*/ 	.byte	0x00, 0xf5, 0x21, 0x00


	//----- nvinfo : EIATTR_KPARAM_INFO
	.align		4
.L_11:
        /*0028*/ 	.byte	0x04, 0x17
        /*002a*/ 	.short	(.L_13 - .L_12)
.L_12:
        /*002c*/ 	.word	0x00000000
        /*0030*/ 	.short	0x0001
        /*0032*/ 	.short	0x0008
        /*0034*/ 	.byte	0x00, 0xf5, 0x21, 0x00


	//----- nvinfo : EIATTR_KPARAM_INFO
	.align		4
.L_13:
        /*0038*/ 	.byte	0x04, 0x17
        /*003a*/ 	.short	(.L_15 - .L_14)
.L_14:
        /*003c*/ 	.word	0x00000000
        /*0040*/ 	.short	0x0000
        /*0042*/ 	.short	0x0000
        /*0044*/ 	.byte	0x00, 0xf5, 0x21, 0x00


	//----- nvinfo : EIATTR_SPARSE_MMA_MASK
	.align		4
.L_15:
        /*0048*/ 	.byte	0x03, 0x50
        /*004a*/ 	.short	0x0000


	//----- nvinfo : EIATTR_MAXREG_COUNT
	.align		4
        /*004c*/ 	.byte	0x03, 0x1b
        /*004e*/ 	.short	0x00ff


	//----- nvinfo : EIATTR_MERCURY_ISA_VERSION
	.align		4
        /*0050*/ 	.byte	0x03, 0x5f
        /*0052*/ 	.short	0x0101


	//----- nvinfo : EIATTR_VRC_CTA_INIT_COUNT
	.align		4
        /*0054*/ 	.byte	0x02, 0x4a
	.zero		1
	.zero		1


	//----- nvinfo : EIATTR_EXIT_INSTR_OFFSETS
	.align		4
        /*0058*/ 	.byte	0x04, 0x1c
        /*005a*/ 	.short	(.L_17 - .L_16)


	//   ....[0]....
.L_16:
        /*005c*/ 	.word	0x00000070


	//   ....[1]....
        /*0060*/ 	.word	0x000001a0


	//----- nvinfo : EIATTR_CRS_STACK_SIZE
	.align		4
.L_17:
        /*0064*/ 	.byte	0x04, 0x1e
        /*0066*/ 	.short	(.L_19 - .L_18)
.L_18:
        /*0068*/ 	.word	0x00000000


	//----- nvinfo : EIATTR_CBANK_PARAM_SIZE
	.align		4
.L_19:
        /*006c*/ 	.byte	0x03, 0x19
        /*006e*/ 	.short	0x001c


	//----- nvinfo : EIATTR_PARAM_CBANK
	.align		4
        /*0070*/ 	.byte	0x04, 0x0a
        /*0072*/ 	.short	(.L_21 - .L_20)
	.align		4
.L_20:
        /*0074*/ 	.word	index@(.nv.constant0._Z10AddVectorsPKfS0_Pfi)
        /*0078*/ 	.short	0x0380
        /*007a*/ 	.short	0x001c


	//----- nvinfo : EIATTR_SW_WAR
	.align		4
.L_21:
        /*007c*/ 	.byte	0x04, 0x36
        /*007e*/ 	.short	(.L_23 - .L_22)
.L_22:
        /*0080*/ 	.word	0x00000008
.L_23:


//--------------------- .nv.callgraph             --------------------------
	.section	.nv.callgraph,"",@"SHT_CUDA_CALLGRAPH"
	.align	4
	.sectionentsize	8
	.align		4
        /*0000*/ 	.word	0x00000000
	.align		4
        /*0004*/ 	.word	0xffffffff
	.align		4
        /*0008*/ 	.word	0x00000000
	.align		4
        /*000c*/ 	.word	0xfffffffe
	.align		4
        /*0010*/ 	.word	0x00000000
	.align		4
        /*0014*/ 	.word	0xfffffffd
	.align		4
        /*0018*/ 	.word	0x00000000
	.align		4
        /*001c*/ 	.word	0xfffffffc


//--------------------- .text._Z10AddVectorsPKfS0_Pfi --------------------------
	.section	.text._Z10AddVectorsPKfS0_Pfi,"ax",@progbits
	.align	128
        .global         _Z10AddVectorsPKfS0_Pfi
        .type           _Z10AddVectorsPKfS0_Pfi,@function
        .size           _Z10AddVectorsPKfS0_Pfi,(.L_x_2 - _Z10AddVectorsPKfS0_Pfi)
        .other          _Z10AddVectorsPKfS0_Pfi,@"STO_CUDA_ENTRY STV_DEFAULT"
_Z10AddVectorsPKfS0_Pfi:
.text._Z10AddVectorsPKfS0_Pfi:
[----:B------:R-:W-:Y:S01]  /*0000*/  LDC R1, c[0x0][0x37c] ;  /* 0x0000df00ff017b82 */ /* 0x000fe20000000800 */
[----:B------:R-:W0:Y:S07]  /*0010*/  S2R R0, SR_TID.X ;  /* 0x0000000000007919 */ /* 0x000e2e0000002100 */
[----:B------:R-:W0:Y:S01]  /*0020*/  S2UR UR4, SR_CTAID.X ;  /* 0x00000000000479c3 */ /* 0x000e220000002500 */
[----:B------:R-:W1:Y:S07]  /*0030*/  LDCU UR5, c[0x0][0x398] ;  /* 0x00007300ff0577ac */ /* 0x000e6e0008000800 */
[----:B------:R-:W0:Y:S02]  /*0040*/  LDC R17, c[0x0][0x360] ;  /* 0x0000d800ff117b82 */ /* 0x000e240000000800 */
[----:B0-----:R-:W-:-:S05]  /*0050*/  IMAD R0, R17, UR4, R0 ;  /* 0x0000000411007c24 */ /* 0x001fca000f8e0200 */
[----:B-1----:R-:W-:-:S13]  /*0060*/  ISETP.GE.AND P0, PT, R0, UR5, PT ;  /* 0x0000000500007c0c */ /* 0x002fda000bf06270 */
[----:B------:R-:W-:Y:S05]  /*0070*/  @P0 EXIT ;  /* 0x000000000000094d */ /* 0x000fea0003800000 */
[----:B------:R-:W0:Y:S08]  /*0080*/  LDC.64 R18, c[0x0][0x358] ;  /* 0x0000d600ff127b82 */ /* 0x000e300000000a00 */
[----:B------:R-:W1:Y:S08]  /*0090*/  LDC.64 R12, c[0x0][0x390] ;  /* 0x0000e400ff0c7b82 */ /* 0x000e700000000a00 */
[----:B------:R-:W2:Y:S08]  /*00a0*/  LDC.64 R8, c[0x0][0x380] ;  /* 0x0000e000ff087b82 */ /* 0x000eb00000000a00 */
[----:B------:R-:W3:Y:S02]  /*00b0*/  LDC.64 R10, c[0x0][0x388] ;  /* 0x0000e200ff0a7b82 */ /* 0x000ee40000000a00 */
.L_x_0:
[----:B0-----:R-:W-:Y:S01]  /*00c0*/  R2UR UR6, R18 ;  /* 0x00000000120672ca */ /* 0x001fe200000e0000 */
[----:B--2---:R-:W-:Y:S01]  /*00d0*/  IMAD.WIDE R2, R0, 0x4, R8 ;  /* 0x0000000400027825 */ /* 0x004fe200078e0208 */
[C---:B------:R-:W-:Y:S02]  /*00e0*/  R2UR UR7, R19.reuse ;  /* 0x00000000130772ca */ /* 0x040fe400000e0000 */
[----:B------:R-:W-:Y:S01]  /*00f0*/  R2UR UR8, R18 ;  /* 0x00000000120872ca */ /* 0x000fe200000e0000 */
[----:B---3--:R-:W-:Y:S01]  /*0100*/  IMAD.WIDE R4, R0, 0x4, R10 ;  /* 0x0000000400047825 */ /* 0x008fe200078e020a */
[----:B------:R-:W-:-:S09]  /*0110*/  R2UR UR9, R19 ;  /* 0x00000000130972ca */ /* 0x000fd200000e0000 */
[----:B------:R-:W2:Y:S04]  /*0120*/  LDG.E R2, desc[UR6][R2.64] ;  /* 0x0000000602027981 */ /* 0x000ea8000c1e1900 */
[----:B------:R-:W2:Y:S01]  /*0130*/  LDG.E R5, desc[UR8][R4.64] ;  /* 0x0000000804057981 */ /* 0x000ea2000c1e1900 */
[----:B-1--4-:R-:W-:Y:S01]  /*0140*/  IMAD.WIDE R6, R0, 0x4, R12 ;  /* 0x0000000400067825 */ /* 0x012fe200078e020c */
[----:B------:R-:W-:-:S04]  /*0150*/  IADD3 R0, PT, PT, R17, R0, RZ ;  /* 0x0000000011007210 */ /* 0x000fc80007ffe0ff */
[----:B------:R-:W-:Y:S01]  /*0160*/  ISETP.GE.AND P0, PT, R0, UR5, PT ;  /* 0x0000000500007c0c */ /* 0x000fe2000bf06270 */
[----:B--2---:R-:W-:-:S05]  /*0170*/  FADD R15, R2, R5 ;  /* 0x00000005020f7221 */ /* 0x004fca0000000000 */
[----:B------:R4:W-:Y:S07]  /*0180*/  STG.E desc[UR6][R6.64], R15 ;  /* 0x0000000f06007986 */ /* 0x0009ee000c101906 */
[----:B------:R-:W-:Y:S05]  /*0190*/  @!P0 BRA `(.L_x_0) ;  /* 0xfffffffc00c88947 */ /* 0x000fea000383ffff */
[----:B------:R-:W-:Y:S05]  /*01a0*/  EXIT ;  /* 0x000000000000794d */ /* 0x000fea0003800000 */
.L_x_1:
[----:B------:R-:W-:-:S00]  /*01b0*/  BRA `(.L_x_1) ;  /* 0xfffffffc00fc7947 */ /* 0x000fc0000383ffff */
[----:B------:R-:W-:-:S00]  /*01c0*/  NOP ;  /* 0x0000000000007918 */ /* 0x000fc00000000000 */
        /* <DEDUP_REMOVED lines=11> */
.L_x_2:


//--------------------- .nv.shared.reserved.0     --------------------------
	.section	.nv.shared.reserved.0,"aw",@nobits
	.weak		__nv_reservedSMEM_offset_0_alias
	.size		__nv_reservedSMEM_offset_0_alias, 0, 64
	.other		__nv_reservedSMEM_offset_0_alias,@"STO_CUDA_RESERVED_SHARED STV_DEFAULT"
__nv_reservedSMEM_offset_0_alias:
	.zero		0
	.zero		64


//--------------------- .nv.constant0._Z10AddVectorsPKfS0_Pfi --------------------------
	.section	.nv.constant0._Z10AddVectorsPKfS0_Pfi,"a",@progbits
	.sectionflags	@""
	.align	4
.nv.constant0._Z10AddVectorsPKfS0_Pfi:
	.zero		924


//--------------------- SYMBOLS --------------------------

	.type		.nv.reservedSmem.offset0,@object
	.size		.nv.reservedSmem.offset0,0x4
